	.headerflags	@"EF_CUDA_TEXMODE_UNIFIED EF_CUDA_64BIT_ADDRESS EF_CUDA_ACCELERATORS EF_CUDA_SM90 EF_CUDA_VIRTUAL_SM(EF_CUDA_SM90)"
	.elftype	@"ET_EXEC"


//--------------------- .nv.info                  --------------------------
	.section	.nv.info,"",@"SHT_CUDA_INFO"
	.align	4


	//----- nvinfo : EIATTR_REGCOUNT
	.align		4
        /*0000*/ 	.byte	0x04, 0x2f
        /*0002*/ 	.short	(.L_1 - .L_0)
	.align		4
.L_0:
        /*0004*/ 	.word	index@(triton_poi_fused_add_mul_1)
        /*0008*/ 	.word	0x0000000c


	//----- nvinfo : EIATTR_MIN_STACK_SIZE
	.align		4
.L_1:
        /*000c*/ 	.byte	0x04, 0x12
        /*000e*/ 	.short	(.L_3 - .L_2)
	.align		4
.L_2:
        /*0010*/ 	.word	index@(triton_poi_fused_add_mul_1)
        /*0014*/ 	.word	0x00000000


	//----- nvinfo : EIATTR_FRAME_SIZE
	.align		4
.L_3:
        /*0018*/ 	.byte	0x04, 0x11
        /*001a*/ 	.short	(.L_5 - .L_4)
	.align		4
.L_4:
        /*001c*/ 	.word	index@(triton_poi_fused_add_mul_1)
        /*0020*/ 	.word	0x00000000


	//----- nvinfo : EIATTR_MIN_STACK_SIZE
	.align		4
.L_5:
        /*0024*/ 	.byte	0x04, 0x12
        /*0026*/ 	.short	(.L_7 - .L_6)
	.align		4
.L_6:
        /*0028*/ 	.word	index@(triton_poi_fused_add_mul_1)
        /*002c*/ 	.word	0x00000000
.L_7:


//--------------------- .nv.info.triton_poi_fused_add_mul_1 --------------------------
	.section	.nv.info.triton_poi_fused_add_mul_1,"",@"SHT_CUDA_INFO"
	.sectionflags	@""
	.align	4


	//----- nvinfo : EIATTR_CUDA_API_VERSION
	.align		4
        /*0000*/ 	.byte	0x04, 0x37
        /*0002*/ 	.short	(.L_9 - .L_8)
.L_8:
        /*0004*/ 	.word	0x0000007c


	//----- nvinfo : EIATTR_KPARAM_INFO
	.align		4
.L_9:
        /*0008*/ 	.byte	0x04, 0x17
        /*000a*/ 	.short	(.L_11 - .L_10)
.L_10:
        /*000c*/ 	.word	0x00000000
        /*0010*/ 	.short	0x0003
        /*0012*/ 	.short	0x0018
        /*0014*/ 	.byte	0x00, 0xf0, 0x11, 0x00


	//----- nvinfo : EIATTR_KPARAM_INFO
	.align		4
.L_11:
        /*0018*/ 	.byte	0x04, 0x17
        /*001a*/ 	.short	(.L_13 - .L_12)
.L_12:
        /*001c*/ 	.word	0x00000000
        /*0020*/ 	.short	0x0002
        /*0022*/ 	.short	0x0010
        /*0024*/ 	.byte	0x00, 0xf4, 0x21, 0x00


	//----- nvinfo : EIATTR_KPARAM_INFO
	.align		4
.L_13:
        /*0028*/ 	.byte	0x04, 0x17
        /*002a*/ 	.short	(.L_15 - .L_14)
.L_14:
        /*002c*/ 	.word	0x00000000
        /*0030*/ 	.short	0x0001
        /*0032*/ 	.short	0x0008
        /*0034*/ 	.byte	0x00, 0xf0, 0x21, 0x00


	//----- nvinfo : EIATTR_KPARAM_INFO
	.align		4
.L_15:
        /*0038*/ 	.byte	0x04, 0x17
        /*003a*/ 	.short	(.L_17 - .L_16)
.L_16:
        /*003c*/ 	.word	0x00000000
        /*0040*/ 	.short	0x0000
        /*0042*/ 	.short	0x0000
        /*0044*/ 	.byte	0x00, 0xf4, 0x21, 0x00


	//----- nvinfo : EIATTR_SPARSE_MMA_MASK
	.align		4
.L_17:
        /*0048*/ 	.byte	0x03, 0x50
        /*004a*/ 	.short	0x0000


	//----- nvinfo : EIATTR_MAXREG_COUNT
	.align		4
        /*004c*/ 	.byte	0x03, 0x1b
        /*004e*/ 	.short	0x00ff


	//----- nvinfo : EIATTR_EXIT_INSTR_OFFSETS
	.align		4
        /*0050*/ 	.byte	0x04, 0x1c
        /*0052*/ 	.short	(.L_19 - .L_18)


	//   ....[0]....
.L_18:
        /*0054*/ 	.word	0x000001d0


	//   ....[1]....
        /*0058*/ 	.word	0x000001f0


	//----- nvinfo : EIATTR_REQNTID
	.align		4
.L_19:
        /*005c*/ 	.byte	0x04, 0x10
        /*005e*/ 	.short	(.L_21 - .L_20)
.L_20:
        /*0060*/ 	.word	0x00000080
        /*0064*/ 	.word	0x00000001
        /*0068*/ 	.word	0x00000001


	//----- nvinfo : EIATTR_CBANK_PARAM_SIZE
	.align		4
.L_21:
        /*006c*/ 	.byte	0x03, 0x19
        /*006e*/ 	.short	0x001c


	//----- nvinfo : EIATTR_PARAM_CBANK
	.align		4
        /*0070*/ 	.byte	0x04, 0x0a
        /*0072*/ 	.short	(.L_23 - .L_22)
	.align		4
.L_22:
        /*0074*/ 	.word	index@(.nv.constant0.triton_poi_fused_add_mul_1)
        /*0078*/ 	.short	0x0210
        /*007a*/ 	.short	0x001c


	//----- nvinfo : EIATTR_SW_WAR
	.align		4
.L_23:
        /*007c*/ 	.byte	0x04, 0x36
        /*007e*/ 	.short	(.L_25 - .L_24)
.L_24:
        /*0080*/ 	.word	0x00000008
.L_25:


//--------------------- .nv.callgraph             --------------------------
	.section	.nv.callgraph,"",@"SHT_CUDA_CALLGRAPH"
	.align	4
	.sectionentsize	8
	.align		4
        /*0000*/ 	.word	0x00000000
	.align		4
        /*0004*/ 	.word	0xffffffff
	.align		4
        /*0008*/ 	.word	0x00000000
	.align		4
        /*000c*/ 	.word	0xfffffffe
	.align		4
        /*0010*/ 	.word	0x00000000
	.align		4
        /*0014*/ 	.word	0xfffffffd
	.align		4
        /*0018*/ 	.word	0x00000000
	.align		4
        /*001c*/ 	.word	0xfffffffc


//--------------------- .text.triton_poi_fused_add_mul_1 --------------------------
	.section	.text.triton_poi_fused_add_mul_1,"ax",@progbits
	.align	128
        .global         triton_poi_fused_add_mul_1
        .type           triton_poi_fused_add_mul_1,@function
        .size           triton_poi_fused_add_mul_1,(.L_x_1 - triton_poi_fused_add_mul_1)
        .other          triton_poi_fused_add_mul_1,@"STO_CUDA_ENTRY STV_DEFAULT"
triton_poi_fused_add_mul_1:
.text.triton_poi_fused_add_mul_1:
[----:B------:R-:W0:Y:S02]  /*0000*/  LDC R1, c[0x0][0x28] ;  /* 0x00000a00ff017b82 */ /* 0x000e240000000800 */
[----:B------:R-:W1:Y:S01]  /*0010*/  S2R R0, SR_TID.X ;  /* 0x0000000000007919 */ /* 0x000e620000002100 */
[----:B------:R-:W2:Y:S01]  /*0020*/  LDC.64 R4, c[0x0][0x220] ;  /* 0x00008800ff047b82 */ /* 0x000ea20000000a00 */
[----:B------:R-:W-:Y:S01]  /*0030*/  ULDC.64 UR4, c[0x0][0x208] ;  /* 0x0000820000047ab9 */ /* 0x000fe20000000a00 */
[----:B------:R-:W-:Y:S01]  /*0040*/  ULDC.64 UR6, c[0x0][0x218] ;  /* 0x0000860000067ab9 */ /* 0x000fe20000000a00 */
[----:B------:R-:W3:Y:S05]  /*0050*/  S2R R7, SR_CTAID.X ;  /* 0x0000000000077919 */ /* 0x000eea0000002500 */
[----:B------:R-:W4:Y:S01]  /*0060*/  LDC.64 R2, c[0x0][0x210] ;  /* 0x00008400ff027b82 */ /* 0x000f220000000a00 */
[----:B-1----:R-:W-:Y:S01]  /*0070*/  IMAD.SHL.U32 R0, R0, 0x2, RZ ;  /* 0x0000000200007824 */ /* 0x002fe200078e00ff */
[----:B---3--:R-:W-:-:S04]  /*0080*/  SHF.R.S32.HI R6, RZ, 0x17, R7 ;  /* 0x00000017ff067819 */ /* 0x008fc80000011407 */
[----:B------:R-:W-:Y:S02]  /*0090*/  LOP3.LUT R0, R0, 0xfe, RZ, 0xc0, !PT ;  /* 0x000000fe00007812 */ /* 0x000fe400078ec0ff */
[----:B------:R-:W-:-:S03]  /*00a0*/  SGXT R6, R6, 0x1 ;  /* 0x000000010606781a */ /* 0x000fc60000000200 */
[----:B------:R-:W-:-:S04]  /*00b0*/  IMAD R7, R7, 0x100, R0 ;  /* 0x0000010007077824 */ /* 0x000fc800078e0200 */
[C---:B----4-:R-:W-:Y:S01]  /*00c0*/  IMAD.WIDE R2, R7.reuse, 0x4, R2 ;  /* 0x0000000407027825 */ /* 0x050fe200078e0202 */
[----:B------:R-:W-:Y:S02]  /*00d0*/  LEA.HI R6, R6, R7, RZ, 0x4 ;  /* 0x0000000706067211 */ /* 0x000fe400078f20ff */
[----:B------:R-:W-:Y:S02]  /*00e0*/  ISETP.GE.AND P0, PT, R7, 0xc0, PT ;  /* 0x000000c00700780c */ /* 0x000fe40003f06270 */
[----:B------:R-:W-:-:S05]  /*00f0*/  SHF.R.S32.HI R6, RZ, 0x4, R6 ;  /* 0x00000004ff067819 */ /* 0x000fca0000011406 */
[----:B------:R-:W-:-:S05]  /*0100*/  IMAD.HI R0, R6, 0x55555556, RZ ;  /* 0x5555555606007827 */ /* 0x000fca00078e02ff */
[----:B------:R-:W-:Y:S01]  /*0110*/  LEA.HI R9, R0, R0, RZ, 0x1 ;  /* 0x0000000000097211 */ /* 0x000fe200078f08ff */
[----:B------:R-:W-:-:S04]  /*0120*/  IMAD.MOV.U32 R0, RZ, RZ, RZ ;  /* 0x000000ffff007224 */ /* 0x000fc800078e00ff */
[----:B------:R-:W-:Y:S01]  /*0130*/  IMAD R9, R9, -0x3, R6 ;  /* 0xfffffffd09097824 */ /* 0x000fe200078e0206 */
[----:B------:R-:W-:-:S03]  /*0140*/  CS2R R6, SRZ ;  /* 0x0000000000067805 */ /* 0x000fc6000001ff00 */
[----:B--2---:R-:W-:Y:S01]  /*0150*/  IMAD.WIDE R4, R9, 0x4, R4 ;  /* 0x0000000409047825 */ /* 0x004fe200078e0204 */
[----:B------:R-:W-:Y:S02]  /*0160*/  HFMA2.MMA R9, -RZ, RZ, 0, 0 ;  /* 0x00000000ff097435 */ /* 0x000fe400000001ff */
[----:B------:R-:W2:Y:S04]  /*0170*/  @!P0 LDG.E.64 R6, desc[UR4][R2.64] ;  /* 0x0000000402068981 */ /* 0x000ea8000c1e1b00 */
[----:B------:R-:W2:Y:S04]  /*0180*/  @!P0 LDG.E.EL R0, desc[UR4][R4.64] ;  /* 0x0000000404008981 */ /* 0x000ea8000c2e1900 */
[----:B------:R-:W3:Y:S01]  /*0190*/  @!P0 LDG.E.EL R9, desc[UR4][R4.64] ;  /* 0x0000000404098981 */ /* 0x000ee2000c2e1900 */
[----:B------:R-:W2:Y:S02]  /*01a0*/  F2F.F32.F64 R8, UR6 ;  /* 0x0000000600087d10 */ /* 0x000ea40008301000 */
[C---:B--2---:R-:W-:Y:S01]  /*01b0*/  FFMA R7, R8.reuse, R7, R0 ;  /* 0x0000000708077223 */ /* 0x044fe20000000000 */
[----:B---3--:R-:W-:Y:S01]  /*01c0*/  FFMA R6, R8, R6, R9 ;  /* 0x0000000608067223 */ /* 0x008fe20000000009 */
[----:B------:R-:W-:Y:S06]  /*01d0*/  @P0 EXIT ;  /* 0x000000000000094d */ /* 0x000fec0003800000 */
[----:B------:R-:W-:Y:S01]  /*01e0*/  STG.E.64 desc[UR4][R2.64], R6 ;  /* 0x0000000602007986 */ /* 0x000fe2000c101b04 */
[----:B------:R-:W-:Y:S05]  /*01f0*/  EXIT ;  /* 0x000000000000794d */ /* 0x000fea0003800000 */
.L_x_0:
[----:B------:R-:W-:-:S00]  /*0200*/  BRA `(.L_x_0) ;  /* 0xfffffffc00fc7947 */ /* 0x000fc0000383ffff */
[----:B------:R-:W-:-:S00]  /*0210*/  NOP ;  /* 0x0000000000007918 */ /* 0x000fc00000000000 */
        /* <DEDUP_REMOVED lines=14> */
.L_x_1:


//--------------------- .nv.constant0.triton_poi_fused_add_mul_1 --------------------------
	.section	.nv.constant0.triton_poi_fused_add_mul_1,"a",@progbits
	.sectionflags	@""
	.align	4
.nv.constant0.triton_poi_fused_add_mul_1:
	.zero		556
